	.headerflags	@"EF_CUDA_TEXMODE_UNIFIED EF_CUDA_64BIT_ADDRESS EF_CUDA_ACCELERATORS EF_CUDA_SM90 EF_CUDA_VIRTUAL_SM(EF_CUDA_SM90)"
	.elftype	@"ET_EXEC"


//--------------------- .nv.info                  --------------------------
	.section	.nv.info,"",@"SHT_CUDA_INFO"
	.align	4


	//----- nvinfo : EIATTR_REGCOUNT
	.align		4
        /*0000*/ 	.byte	0x04, 0x2f
        /*0002*/ 	.short	(.L_3 - .L_2)
	.align		4
.L_2:
        /*0004*/ 	.word	index@(triton_poi_fused__native_batch_norm_legit_no_training_add_convolution_relu_17)
        /*0008*/ 	.word	0x0000001c


	//----- nvinfo : EIATTR_MIN_STACK_SIZE
	.align		4
.L_3:
        /*000c*/ 	.byte	0x04, 0x12
        /*000e*/ 	.short	(.L_5 - .L_4)
	.align		4
.L_4:
        /*0010*/ 	.word	index@(triton_poi_fused__native_batch_norm_legit_no_training_add_convolution_relu_17)
        /*0014*/ 	.word	0x00000000


	//----- nvinfo : EIATTR_FRAME_SIZE
	.align		4
.L_5:
        /*0018*/ 	.byte	0x04, 0x11
        /*001a*/ 	.short	(.L_7 - .L_6)
	.align		4
.L_6:
        /*001c*/ 	.word	index@(triton_poi_fused__native_batch_norm_legit_no_training_add_convolution_relu_17)
        /*0020*/ 	.word	0x00000000


	//----- nvinfo : EIATTR_MIN_STACK_SIZE
	.align		4
.L_7:
        /*0024*/ 	.byte	0x04, 0x12
        /*0026*/ 	.short	(.L_9 - .L_8)
	.align		4
.L_8:
        /*0028*/ 	.word	index@(triton_poi_fused__native_batch_norm_legit_no_training_add_convolution_relu_17)
        /*002c*/ 	.word	0x00000000
.L_9:


//--------------------- .nv.info.triton_poi_fused__native_batch_norm_legit_no_training_add_convolution_relu_17 --------------------------
	.section	.nv.info.triton_poi_fused__native_batch_norm_legit_no_training_add_convolution_relu_17,"",@"SHT_CUDA_INFO"
	.sectionflags	@""
	.align	4


	//----- nvinfo : EIATTR_CUDA_API_VERSION
	.align		4
        /*0000*/ 	.byte	0x04, 0x37
        /*0002*/ 	.short	(.L_11 - .L_10)
.L_10:
        /*0004*/ 	.word	0x0000007c


	//----- nvinfo : EIATTR_KPARAM_INFO
	.align		4
.L_11:
        /*0008*/ 	.byte	0x04, 0x17
        /*000a*/ 	.short	(.L_13 - .L_12)
.L_12:
        /*000c*/ 	.word	0x00000000
        /*0010*/ 	.short	0x0008
        /*0012*/ 	.short	0x0040
        /*0014*/ 	.byte	0x00, 0xf0, 0x11, 0x00


	//----- nvinfo : EIATTR_KPARAM_INFO
	.align		4
.L_13:
        /*0018*/ 	.byte	0x04, 0x17
        /*001a*/ 	.short	(.L_15 - .L_14)
.L_14:
        /*001c*/ 	.word	0x00000000
        /*0020*/ 	.short	0x0007
        /*0022*/ 	.short	0x0038
        /*0024*/ 	.byte	0x00, 0xf4, 0x21, 0x00


	//----- nvinfo : EIATTR_KPARAM_INFO
	.align		4
.L_15:
        /*0028*/ 	.byte	0x04, 0x17
        /*002a*/ 	.short	(.L_17 - .L_16)
.L_16:
        /*002c*/ 	.word	0x00000000
        /*0030*/ 	.short	0x0006
        /*0032*/ 	.short	0x0030
        /*0034*/ 	.byte	0x00, 0xf4, 0x21, 0x00


	//----- nvinfo : EIATTR_KPARAM_INFO
	.align		4
.L_17:
        /*0038*/ 	.byte	0x04, 0x17
        /*003a*/ 	.short	(.L_19 - .L_18)
.L_18:
        /*003c*/ 	.word	0x00000000
        /*0040*/ 	.short	0x0005
        /*0042*/ 	.short	0x0028
        /*0044*/ 	.byte	0x00, 0xf4, 0x21, 0x00


	//----- nvinfo : EIATTR_KPARAM_INFO
	.align		4
.L_19:
        /*0048*/ 	.byte	0x04, 0x17
        /*004a*/ 	.short	(.L_21 - .L_20)
.L_20:
        /*004c*/ 	.word	0x00000000
        /*0050*/ 	.short	0x0004
        /*0052*/ 	.short	0x0020
        /*0054*/ 	.byte	0x00, 0xf4, 0x21, 0x00


	//----- nvinfo : EIATTR_KPARAM_INFO
	.align		4
.L_21:
        /*0058*/ 	.byte	0x04, 0x17
        /*005a*/ 	.short	(.L_23 - .L_22)
.L_22:
        /*005c*/ 	.word	0x00000000
        /*0060*/ 	.short	0x0003
        /*0062*/ 	.short	0x0018
        /*0064*/ 	.byte	0x00, 0xf4, 0x21, 0x00


	//----- nvinfo : EIATTR_KPARAM_INFO
	.align		4
.L_23:
        /*0068*/ 	.byte	0x04, 0x17
        /*006a*/ 	.short	(.L_25 - .L_24)
.L_24:
        /*006c*/ 	.word	0x00000000
        /*0070*/ 	.short	0x0002
        /*0072*/ 	.short	0x0010
        /*0074*/ 	.byte	0x00, 0xf4, 0x21, 0x00


	//----- nvinfo : EIATTR_KPARAM_INFO
	.align		4
.L_25:
        /*0078*/ 	.byte	0x04, 0x17
        /*007a*/ 	.short	(.L_27 - .L_26)
.L_26:
        /*007c*/ 	.word	0x00000000
        /*0080*/ 	.short	0x0001
        /*0082*/ 	.short	0x0008
        /*0084*/ 	.byte	0x00, 0xf4, 0x21, 0x00


	//----- nvinfo : EIATTR_KPARAM_INFO
	.align		4
.L_27:
        /*0088*/ 	.byte	0x04, 0x17
        /*008a*/ 	.short	(.L_29 - .L_28)
.L_28:
        /*008c*/ 	.word	0x00000000
        /*0090*/ 	.short	0x0000
        /*0092*/ 	.short	0x0000
        /*0094*/ 	.byte	0x00, 0xf4, 0x21, 0x00


	//----- nvinfo : EIATTR_SPARSE_MMA_MASK
	.align		4
.L_29:
        /*0098*/ 	.byte	0x03, 0x50
        /*009a*/ 	.short	0x0000


	//----- nvinfo : EIATTR_MAXREG_COUNT
	.align		4
        /*009c*/ 	.byte	0x03, 0x1b
        /*009e*/ 	.short	0x00ff


	//----- nvinfo : EIATTR_EXIT_INSTR_OFFSETS
	.align		4
        /*00a0*/ 	.byte	0x04, 0x1c
        /*00a2*/ 	.short	(.L_31 - .L_30)


	//   ....[0]....
.L_30:
        /*00a4*/ 	.word	0x000004e0


	//   ....[1]....
        /*00a8*/ 	.word	0x00000500


	//----- nvinfo : EIATTR_REQNTID
	.align		4
.L_31:
        /*00ac*/ 	.byte	0x04, 0x10
        /*00ae*/ 	.short	(.L_33 - .L_32)
.L_32:
        /*00b0*/ 	.word	0x00000080
        /*00b4*/ 	.word	0x00000001
        /*00b8*/ 	.word	0x00000001


	//----- nvinfo : EIATTR_CBANK_PARAM_SIZE
	.align		4
.L_33:
        /*00bc*/ 	.byte	0x03, 0x19
        /*00be*/ 	.short	0x0044


	//----- nvinfo : EIATTR_PARAM_CBANK
	.align		4
        /*00c0*/ 	.byte	0x04, 0x0a
        /*00c2*/ 	.short	(.L_35 - .L_34)
	.align		4
.L_34:
        /*00c4*/ 	.word	index@(.nv.constant0.triton_poi_fused__native_batch_norm_legit_no_training_add_convolution_relu_17)
        /*00c8*/ 	.short	0x0210
        /*00ca*/ 	.short	0x0044


	//----- nvinfo : EIATTR_SW_WAR
	.align		4
.L_35:
        /*00cc*/ 	.byte	0x04, 0x36
        /*00ce*/ 	.short	(.L_37 - .L_36)
.L_36:
        /*00d0*/ 	.word	0x00000008
.L_37:


//--------------------- .nv.callgraph             --------------------------
	.section	.nv.callgraph,"",@"SHT_CUDA_CALLGRAPH"
	.align	4
	.sectionentsize	8
	.align		4
        /*0000*/ 	.word	0x00000000
	.align		4
        /*0004*/ 	.word	0xffffffff
	.align		4
        /*0008*/ 	.word	0x00000000
	.align		4
        /*000c*/ 	.word	0xfffffffe
	.align		4
        /*0010*/ 	.word	0x00000000
	.align		4
        /*0014*/ 	.word	0xfffffffd
	.align		4
        /*0018*/ 	.word	0x00000000
	.align		4
        /*001c*/ 	.word	0xfffffffc


//--------------------- .nv.constant4             --------------------------
	.section	.nv.constant4,"a",@progbits
	.align	8
	.align		8
.nv.constant4:
        /*0000*/ 	.dword	_$_str
	.align		8
        /*0008*/ 	.dword	_$_str_$_2


//--------------------- .text.triton_poi_fused__native_batch_norm_legit_no_training_add_convolution_relu_17 --------------------------
	.section	.text.triton_poi_fused__native_batch_norm_legit_no_training_add_convolution_relu_17,"ax",@progbits
	.align	128
        .global         triton_poi_fused__native_batch_norm_legit_no_training_add_convolution_relu_17
        .type           triton_poi_fused__native_batch_norm_legit_no_training_add_convolution_relu_17,@function
        .size           triton_poi_fused__native_batch_norm_legit_no_training_add_convolution_relu_17,(.L_x_1 - triton_poi_fused__native_batch_norm_legit_no_training_add_convolution_relu_17)
        .other          triton_poi_fused__native_batch_norm_legit_no_training_add_convolution_relu_17,@"STO_CUDA_ENTRY STV_DEFAULT"
triton_poi_fused__native_batch_norm_legit_no_training_add_convolution_relu_17:
.text.triton_poi_fused__native_batch_norm_legit_no_training_add_convolution_relu_17:
[----:B------:R-:W0:Y:S01]  /*0000*/  LDC R1, c[0x0][0x28] ;  /* 0x00000a00ff017b82 */ /* 0x000e220000000800 */
[----:B------:R-:W1:Y:S07]  /*0010*/  S2R R0, SR_TID.X ;  /* 0x0000000000007919 */ /* 0x000e6e0000002100 */
[----:B------:R-:W2:Y:S01]  /*0020*/  LDC.64 R8, c[0x0][0x230] ;  /* 0x00008c00ff087b82 */ /* 0x000ea20000000a00 */
[----:B------:R-:W-:Y:S01]  /*0030*/  CS2R R6, SRZ ;  /* 0x0000000000067805 */ /* 0x000fe2000001ff00 */
[----:B------:R-:W-:Y:S01]  /*0040*/  ULDC.64 UR4, c[0x0][0x208] ;  /* 0x0000820000047ab9 */ /* 0x000fe20000000a00 */
[----:B------:R-:W3:Y:S05]  /*0050*/  S2R R5, SR_CTAID.X ;  /* 0x0000000000057919 */ /* 0x000eea0000002500 */
[----:B------:R-:W4:Y:S08]  /*0060*/  LDC.64 R20, c[0x0][0x210] ;  /* 0x00008400ff147b82 */ /* 0x000f300000000a00 */
[----:B------:R-:W5:Y:S08]  /*0070*/  LDC.64 R22, c[0x0][0x218] ;  /* 0x00008600ff167b82 */ /* 0x000f700000000a00 */
[----:B------:R-:W5:Y:S01]  /*0080*/  LDC.64 R24, c[0x0][0x220] ;  /* 0x00008800ff187b82 */ /* 0x000f620000000a00 */
[----:B-1----:R-:W-:-:S07]  /*0090*/  SHF.L.U32 R0, R0, 0x1, RZ ;  /* 0x0000000100007819 */ /* 0x002fce00000006ff */
[----:B------:R-:W1:Y:S01]  /*00a0*/  LDC.64 R18, c[0x0][0x228] ;  /* 0x00008a00ff127b82 */ /* 0x000e620000000a00 */
[----:B---3--:R-:W-:Y:S02]  /*00b0*/  SHF.R.S32.HI R3, RZ, 0x17, R5 ;  /* 0x00000017ff037819 */ /* 0x008fe40000011405 */
[----:B------:R-:W-:Y:S02]  /*00c0*/  LOP3.LUT R0, R0, 0xfe, RZ, 0xc0, !PT ;  /* 0x000000fe00007812 */ /* 0x000fe400078ec0ff */
[----:B------:R-:W-:-:S03]  /*00d0*/  SGXT R3, R3, 0x1 ;  /* 0x000000010303781a */ /* 0x000fc60000000200 */
[----:B------:R-:W3:Y:S01]  /*00e0*/  LDC.64 R16, c[0x0][0x238] ;  /* 0x00008e00ff107b82 */ /* 0x000ee20000000a00 */
[----:B------:R-:W-:-:S04]  /*00f0*/  LEA R0, R5, R0, 0x8 ;  /* 0x0000000005007211 */ /* 0x000fc800078e40ff */
[----:B------:R-:W-:Y:S02]  /*0100*/  LEA.HI R3, R3, R0, RZ, 0x2 ;  /* 0x0000000003037211 */ /* 0x000fe400078f10ff */
[----:B------:R-:W-:Y:S01]  /*0110*/  ISETP.GE.AND P0, PT, R0, 0x400, PT ;  /* 0x000004000000780c */ /* 0x000fe20003f06270 */
[----:B------:R-:W3:Y:S01]  /*0120*/  LDC.64 R14, c[0x0][0x240] ;  /* 0x00009000ff0e7b82 */ /* 0x000ee20000000a00 */
[----:B------:R-:W-:-:S04]  /*0130*/  LOP3.LUT R3, R3, 0xfffffffc, RZ, 0xc0, !PT ;  /* 0xfffffffc03037812 */ /* 0x000fc800078ec0ff */
[----:B------:R-:W-:-:S05]  /*0140*/  IADD3 R12, R0, -R3, RZ ;  /* 0x80000003000c7210 */ /* 0x000fca0007ffe0ff */
[----:B--2---:R-:W-:-:S05]  /*0150*/  IMAD.WIDE R8, R12, 0x4, R8 ;  /* 0x000000040c087825 */ /* 0x004fca00078e0208 */
[----:B------:R2:W3:Y:S01]  /*0160*/  @!P0 LDG.E.EL.64 R6, desc[UR4][R8.64] ;  /* 0x0000000408068981 */ /* 0x0004e2000c2e1b00 */
[----:B------:R-:W-:Y:S02]  /*0170*/  CS2R R2, SRZ ;  /* 0x0000000000027805 */ /* 0x000fe4000001ff00 */
[----:B------:R-:W-:Y:S01]  /*0180*/  CS2R R4, SRZ ;  /* 0x0000000000047805 */ /* 0x000fe2000001ff00 */
[----:B----4-:R-:W-:-:S04]  /*0190*/  IMAD.WIDE R20, R0, 0x4, R20 ;  /* 0x0000000400147825 */ /* 0x010fc800078e0214 */
[----:B-----5:R-:W-:Y:S01]  /*01a0*/  IMAD.WIDE R22, R12, 0x4, R22 ;  /* 0x000000040c167825 */ /* 0x020fe200078e0216 */
[----:B------:R4:W5:Y:S01]  /*01b0*/  @!P0 LDG.E.64 R2, desc[UR4][R20.64] ;  /* 0x0000000414028981 */ /* 0x000962000c1e1b00 */
[----:B--2---:R-:W-:Y:S02]  /*01c0*/  CS2R R8, SRZ ;  /* 0x0000000000087805 */ /* 0x004fe4000001ff00 */
[----:B0-----:R-:W-:Y:S01]  /*01d0*/  IMAD.WIDE R24, R0, 0x4, R24 ;  /* 0x0000000400187825 */ /* 0x001fe200078e0218 */
[----:B------:R-:W5:Y:S01]  /*01e0*/  @!P0 LDG.E.EL.64 R4, desc[UR4][R22.64] ;  /* 0x0000000416048981 */ /* 0x000f62000c2e1b00 */
[----:B------:R-:W-:Y:S02]  /*01f0*/  CS2R R10, SRZ ;  /* 0x00000000000a7805 */ /* 0x000fe4000001ff00 */
[C---:B-1----:R-:W-:Y:S01]  /*0200*/  IMAD.WIDE R18, R12.reuse, 0x4, R18 ;  /* 0x000000040c127825 */ /* 0x042fe200078e0212 */
[----:B------:R-:W2:Y:S03]  /*0210*/  @!P0 LDG.E.64 R8, desc[UR4][R24.64] ;  /* 0x0000000418088981 */ /* 0x000ea6000c1e1b00 */
[C---:B---3--:R-:W-:Y:S01]  /*0220*/  IMAD.WIDE R16, R12.reuse, 0x4, R16 ;  /* 0x000000040c107825 */ /* 0x048fe200078e0210 */
[----:B------:R-:W3:Y:S03]  /*0230*/  @!P0 LDG.E.EL.64 R10, desc[UR4][R18.64] ;  /* 0x00000004120a8981 */ /* 0x000ee6000c2e1b00 */
[----:B----4-:R-:W-:Y:S01]  /*0240*/  IMAD.WIDE R20, R12, 0x4, R14 ;  /* 0x000000040c147825 */ /* 0x010fe200078e020e */
[----:B------:R-:W-:-:S02]  /*0250*/  CS2R R12, SRZ ;  /* 0x00000000000c7805 */ /* 0x000fc4000001ff00 */
[----:B------:R-:W-:-:S04]  /*0260*/  CS2R R14, SRZ ;  /* 0x00000000000e7805 */ /* 0x000fc8000001ff00 */
[----:B------:R0:W4:Y:S04]  /*0270*/  @!P0 LDG.E.EL.64 R12, desc[UR4][R16.64] ;  /* 0x00000004100c8981 */ /* 0x000128000c2e1b00 */
[----:B------:R-:W4:Y:S01]  /*0280*/  @!P0 LDG.E.EL.64 R14, desc[UR4][R20.64] ;  /* 0x00000004140e8981 */ /* 0x000f22000c2e1b00 */
[----:B0-----:R-:W-:Y:S01]  /*0290*/  HFMA2.MMA R17, -RZ, RZ, 1.625, 0 ;  /* 0x3e800000ff117435 */ /* 0x001fe200000001ff */
[----:B------:R-:W-:Y:S01]  /*02a0*/  FADD R6, R6, 9.9999997473787516356e-06 ;  /* 0x3727c5ac06067421 */ /* 0x000fe20000000000 */
[----:B------:R-:W-:-:S03]  /*02b0*/  FADD R7, R7, 9.9999997473787516356e-06 ;  /* 0x3727c5ac07077421 */ /* 0x000fc60000000000 */
[----:B------:R5:W0:Y:S08]  /*02c0*/  MUFU.SQRT R22, R6 ;  /* 0x0000000600167308 */ /* 0x000a300000002000 */
[----:B------:R1:W1:Y:S01]  /*02d0*/  MUFU.SQRT R18, R7 ;  /* 0x0000000700127308 */ /* 0x0002620000002000 */
[----:B-----5:R-:W-:Y:S01]  /*02e0*/  FADD R6, R5, R3 ;  /* 0x0000000305067221 */ /* 0x020fe20000000000 */
[----:B------:R-:W-:-:S02]  /*02f0*/  FADD R5, R4, R2 ;  /* 0x0000000204057221 */ /* 0x000fc40000000000 */
[----:B------:R-:W5:Y:S01]  /*0300*/  LDC.64 R2, c[0x0][0x248] ;  /* 0x00009200ff027b82 */ /* 0x000f620000000a00 */
[----:B--2---:R-:W-:Y:S01]  /*0310*/  FADD R6, R6, R9 ;  /* 0x0000000906067221 */ /* 0x004fe20000000000 */
[----:B------:R-:W-:Y:S01]  /*0320*/  FADD R5, R5, R8 ;  /* 0x0000000805057221 */ /* 0x000fe20000000000 */
[C---:B0-----:R-:W-:Y:S02]  /*0330*/  FSETP.GT.AND P1, PT, R22.reuse, 8.50705917302346158658e+37, PT ;  /* 0x7e8000001600780b */ /* 0x041fe40003f24000 */
[----:B------:R-:W-:Y:S01]  /*0340*/  FSETP.GEU.AND P3, PT, R22, 1.175494350822287508e-38, PT ;  /* 0x008000001600780b */ /* 0x000fe20003f6e000 */
[----:B---3--:R-:W-:Y:S01]  /*0350*/  FADD R5, R5, -R10 ;  /* 0x8000000a05057221 */ /* 0x008fe20000000000 */
[----:B-1----:R-:W-:Y:S01]  /*0360*/  FSEL R7, R17, 1, P1 ;  /* 0x3f80000011077808 */ /* 0x002fe20000800000 */
[----:B------:R-:W-:Y:S01]  /*0370*/  FADD R6, R6, -R11 ;  /* 0x8000000b06067221 */ /* 0x000fe20000000000 */
[C---:B------:R-:W-:Y:S02]  /*0380*/  FSETP.GT.AND P2, PT, R18.reuse, 8.50705917302346158658e+37, PT ;  /* 0x7e8000001200780b */ /* 0x040fe40003f44000 */
[----:B------:R-:W-:-:S02]  /*0390*/  FSETP.GEU.AND P4, PT, R18, 1.175494350822287508e-38, PT ;  /* 0x008000001200780b */ /* 0x000fc40003f8e000 */
[----:B------:R-:W-:-:S03]  /*03a0*/  FSEL R17, R17, 1, P2 ;  /* 0x3f80000011117808 */ /* 0x000fc60001000000 */
[----:B------:R-:W-:Y:S02]  /*03b0*/  @P1 FMUL R22, R22, 0.25 ;  /* 0x3e80000016161820 */ /* 0x000fe40000400000 */
[----:B------:R-:W-:Y:S02]  /*03c0*/  @!P3 FMUL R7, R7, 16777216 ;  /* 0x4b8000000707b820 */ /* 0x000fe40000400000 */
[----:B------:R-:W-:Y:S02]  /*03d0*/  @!P3 FMUL R22, R22, 16777216 ;  /* 0x4b8000001616b820 */ /* 0x000fe40000400000 */
[----:B------:R-:W-:Y:S01]  /*03e0*/  @P2 FMUL R18, R18, 0.25 ;  /* 0x3e80000012122820 */ /* 0x000fe20000400000 */
[----:B-----5:R-:W-:-:S03]  /*03f0*/  IMAD.WIDE R2, R0, 0x4, R2 ;  /* 0x0000000400027825 */ /* 0x020fc600078e0202 */
[----:B------:R-:W0:Y:S01]  /*0400*/  MUFU.RCP R22, R22 ;  /* 0x0000001600167308 */ /* 0x000e220000001000 */
[----:B------:R-:W-:Y:S01]  /*0410*/  @!P4 FMUL R17, R17, 16777216 ;  /* 0x4b8000001111c820 */ /* 0x000fe20000400000 */
[----:B------:R-:W-:-:S06]  /*0420*/  @!P4 FMUL R18, R18, 16777216 ;  /* 0x4b8000001212c820 */ /* 0x000fcc0000400000 */
[----:B------:R-:W1:Y:S01]  /*0430*/  MUFU.RCP R18, R18 ;  /* 0x0000001200127308 */ /* 0x000e620000001000 */
[----:B0-----:R-:W-:-:S04]  /*0440*/  FMUL R22, R22, R7 ;  /* 0x0000000716167220 */ /* 0x001fc80000400000 */
[----:B------:R-:W-:Y:S01]  /*0450*/  FMUL R5, R5, R22 ;  /* 0x0000001605057220 */ /* 0x000fe20000400000 */
[----:B-1----:R-:W-:-:S03]  /*0460*/  FMUL R17, R18, R17 ;  /* 0x0000001112117220 */ /* 0x002fc60000400000 */
[----:B----4-:R-:W-:Y:S01]  /*0470*/  FFMA R5, R5, R12, R14 ;  /* 0x0000000c05057223 */ /* 0x010fe2000000000e */
[----:B------:R-:W-:-:S04]  /*0480*/  FMUL R6, R6, R17 ;  /* 0x0000001106067220 */ /* 0x000fc80000400000 */
[----:B------:R-:W-:Y:S01]  /*0490*/  FSETP.GEU.AND P1, PT, R5, RZ, PT ;  /* 0x000000ff0500720b */ /* 0x000fe20003f2e000 */
[----:B------:R-:W-:-:S03]  /*04a0*/  FFMA R6, R6, R13, R15 ;  /* 0x0000000d06067223 */ /* 0x000fc6000000000f */
[----:B------:R-:W-:Y:S02]  /*04b0*/  FSEL R4, R5, RZ, P1 ;  /* 0x000000ff05047208 */ /* 0x000fe40000800000 */
[----:B------:R-:W-:-:S04]  /*04c0*/  FSETP.GEU.AND P2, PT, R6, RZ, PT ;  /* 0x000000ff0600720b */ /* 0x000fc80003f4e000 */
[----:B------:R-:W-:Y:S01]  /*04d0*/  FSEL R5, R6, RZ, P2 ;  /* 0x000000ff06057208 */ /* 0x000fe20001000000 */
[----:B------:R-:W-:Y:S08]  /*04e0*/  @P0 EXIT ;  /* 0x000000000000094d */ /* 0x000ff00003800000 */
[----:B------:R-:W-:Y:S01]  /*04f0*/  STG.E.64 desc[UR4][R2.64], R4 ;  /* 0x0000000402007986 */ /* 0x000fe2000c101b04 */
[----:B------:R-:W-:Y:S05]  /*0500*/  EXIT ;  /* 0x000000000000794d */ /* 0x000fea0003800000 */
.L_x_0:
[----:B------:R-:W-:-:S00]  /*0510*/  BRA `(.L_x_0) ;  /* 0xfffffffc00fc7947 */ /* 0x000fc0000383ffff */
[----:B------:R-:W-:-:S00]  /*0520*/  NOP ;  /* 0x0000000000007918 */ /* 0x000fc00000000000 */
        /* <DEDUP_REMOVED lines=13> */
.L_x_1:


//--------------------- .nv.global.init           --------------------------
	.section	.nv.global.init,"aw",@progbits
.nv.global.init:
	.type		_$_str,@object
	.size		_$_str,(_$_str_$_2 - _$_str)
_$_str:
        /*0000*/ 	.byte	0x5f, 0x5f, 0x43, 0x55, 0x44, 0x41, 0x5f, 0x46, 0x54, 0x5a, 0x00
	.type		_$_str_$_2,@object
	.size		_$_str_$_2,(.L_1 - _$_str_$_2)
_$_str_$_2:
        /*000b*/ 	.byte	0x5f, 0x5f, 0x43, 0x55, 0x44, 0x41, 0x5f, 0x50, 0x52, 0x45, 0x43, 0x5f, 0x53, 0x51, 0x52, 0x54
        /*001b*/ 	.byte	0x00
.L_1:


//--------------------- .nv.constant0.triton_poi_fused__native_batch_norm_legit_no_training_add_convolution_relu_17 --------------------------
	.section	.nv.constant0.triton_poi_fused__native_batch_norm_legit_no_training_add_convolution_relu_17,"a",@progbits
	.sectionflags	@""
	.align	4
.nv.constant0.triton_poi_fused__native_batch_norm_legit_no_training_add_convolution_relu_17:
	.zero		596
